	.headerflags	@"EF_CUDA_TEXMODE_UNIFIED EF_CUDA_64BIT_ADDRESS EF_CUDA_ACCELERATORS EF_CUDA_SM90 EF_CUDA_VIRTUAL_SM(EF_CUDA_SM90)"
	.elftype	@"ET_EXEC"


//--------------------- .nv.info                  --------------------------
	.section	.nv.info,"",@"SHT_CUDA_INFO"
	.align	4


	//----- nvinfo : EIATTR_REGCOUNT
	.align		4
        /*0000*/ 	.byte	0x04, 0x2f
        /*0002*/ 	.short	(.L_3 - .L_2)
	.align		4
.L_2:
        /*0004*/ 	.word	index@(triton_poi_fused__native_batch_norm_legit_no_training_22)
        /*0008*/ 	.word	0x00000010


	//----- nvinfo : EIATTR_MIN_STACK_SIZE
	.align		4
.L_3:
        /*000c*/ 	.byte	0x04, 0x12
        /*000e*/ 	.short	(.L_5 - .L_4)
	.align		4
.L_4:
        /*0010*/ 	.word	index@(triton_poi_fused__native_batch_norm_legit_no_training_22)
        /*0014*/ 	.word	0x00000000


	//----- nvinfo : EIATTR_FRAME_SIZE
	.align		4
.L_5:
        /*0018*/ 	.byte	0x04, 0x11
        /*001a*/ 	.short	(.L_7 - .L_6)
	.align		4
.L_6:
        /*001c*/ 	.word	index@(triton_poi_fused__native_batch_norm_legit_no_training_22)
        /*0020*/ 	.word	0x00000000


	//----- nvinfo : EIATTR_MIN_STACK_SIZE
	.align		4
.L_7:
        /*0024*/ 	.byte	0x04, 0x12
        /*0026*/ 	.short	(.L_9 - .L_8)
	.align		4
.L_8:
        /*0028*/ 	.word	index@(triton_poi_fused__native_batch_norm_legit_no_training_22)
        /*002c*/ 	.word	0x00000000
.L_9:


//--------------------- .nv.info.triton_poi_fused__native_batch_norm_legit_no_training_22 --------------------------
	.section	.nv.info.triton_poi_fused__native_batch_norm_legit_no_training_22,"",@"SHT_CUDA_INFO"
	.sectionflags	@""
	.align	4


	//----- nvinfo : EIATTR_CUDA_API_VERSION
	.align		4
        /*0000*/ 	.byte	0x04, 0x37
        /*0002*/ 	.short	(.L_11 - .L_10)
.L_10:
        /*0004*/ 	.word	0x0000007c


	//----- nvinfo : EIATTR_KPARAM_INFO
	.align		4
.L_11:
        /*0008*/ 	.byte	0x04, 0x17
        /*000a*/ 	.short	(.L_13 - .L_12)
.L_12:
        /*000c*/ 	.word	0x00000000
        /*0010*/ 	.short	0x0006
        /*0012*/ 	.short	0x0030
        /*0014*/ 	.byte	0x00, 0xf0, 0x11, 0x00


	//----- nvinfo : EIATTR_KPARAM_INFO
	.align		4
.L_13:
        /*0018*/ 	.byte	0x04, 0x17
        /*001a*/ 	.short	(.L_15 - .L_14)
.L_14:
        /*001c*/ 	.word	0x00000000
        /*0020*/ 	.short	0x0005
        /*0022*/ 	.short	0x0028
        /*0024*/ 	.byte	0x00, 0xf4, 0x21, 0x00


	//----- nvinfo : EIATTR_KPARAM_INFO
	.align		4
.L_15:
        /*0028*/ 	.byte	0x04, 0x17
        /*002a*/ 	.short	(.L_17 - .L_16)
.L_16:
        /*002c*/ 	.word	0x00000000
        /*0030*/ 	.short	0x0004
        /*0032*/ 	.short	0x0020
        /*0034*/ 	.byte	0x00, 0xf4, 0x21, 0x00


	//----- nvinfo : EIATTR_KPARAM_INFO
	.align		4
.L_17:
        /*0038*/ 	.byte	0x04, 0x17
        /*003a*/ 	.short	(.L_19 - .L_18)
.L_18:
        /*003c*/ 	.word	0x00000000
        /*0040*/ 	.short	0x0003
        /*0042*/ 	.short	0x0018
        /*0044*/ 	.byte	0x00, 0xf4, 0x21, 0x00


	//----- nvinfo : EIATTR_KPARAM_INFO
	.align		4
.L_19:
        /*0048*/ 	.byte	0x04, 0x17
        /*004a*/ 	.short	(.L_21 - .L_20)
.L_20:
        /*004c*/ 	.word	0x00000000
        /*0050*/ 	.short	0x0002
        /*0052*/ 	.short	0x0010
        /*0054*/ 	.byte	0x00, 0xf4, 0x21, 0x00


	//----- nvinfo : EIATTR_KPARAM_INFO
	.align		4
.L_21:
        /*0058*/ 	.byte	0x04, 0x17
        /*005a*/ 	.short	(.L_23 - .L_22)
.L_22:
        /*005c*/ 	.word	0x00000000
        /*0060*/ 	.short	0x0001
        /*0062*/ 	.short	0x0008
        /*0064*/ 	.byte	0x00, 0xf4, 0x21, 0x00


	//----- nvinfo : EIATTR_KPARAM_INFO
	.align		4
.L_23:
        /*0068*/ 	.byte	0x04, 0x17
        /*006a*/ 	.short	(.L_25 - .L_24)
.L_24:
        /*006c*/ 	.word	0x00000000
        /*0070*/ 	.short	0x0000
        /*0072*/ 	.short	0x0000
        /*0074*/ 	.byte	0x00, 0xf4, 0x21, 0x00


	//----- nvinfo : EIATTR_SPARSE_MMA_MASK
	.align		4
.L_25:
        /*0078*/ 	.byte	0x03, 0x50
        /*007a*/ 	.short	0x0000


	//----- nvinfo : EIATTR_MAXREG_COUNT
	.align		4
        /*007c*/ 	.byte	0x03, 0x1b
        /*007e*/ 	.short	0x00ff


	//----- nvinfo : EIATTR_EXIT_INSTR_OFFSETS
	.align		4
        /*0080*/ 	.byte	0x04, 0x1c
        /*0082*/ 	.short	(.L_27 - .L_26)


	//   ....[0]....
.L_26:
        /*0084*/ 	.word	0x000002b0


	//----- nvinfo : EIATTR_REQNTID
	.align		4
.L_27:
        /*0088*/ 	.byte	0x04, 0x10
        /*008a*/ 	.short	(.L_29 - .L_28)
.L_28:
        /*008c*/ 	.word	0x00000080
        /*0090*/ 	.word	0x00000001
        /*0094*/ 	.word	0x00000001


	//----- nvinfo : EIATTR_CBANK_PARAM_SIZE
	.align		4
.L_29:
        /*0098*/ 	.byte	0x03, 0x19
        /*009a*/ 	.short	0x0034


	//----- nvinfo : EIATTR_PARAM_CBANK
	.align		4
        /*009c*/ 	.byte	0x04, 0x0a
        /*009e*/ 	.short	(.L_31 - .L_30)
	.align		4
.L_30:
        /*00a0*/ 	.word	index@(.nv.constant0.triton_poi_fused__native_batch_norm_legit_no_training_22)
        /*00a4*/ 	.short	0x0210
        /*00a6*/ 	.short	0x0034


	//----- nvinfo : EIATTR_SW_WAR
	.align		4
.L_31:
        /*00a8*/ 	.byte	0x04, 0x36
        /*00aa*/ 	.short	(.L_33 - .L_32)
.L_32:
        /*00ac*/ 	.word	0x00000008
.L_33:


//--------------------- .nv.callgraph             --------------------------
	.section	.nv.callgraph,"",@"SHT_CUDA_CALLGRAPH"
	.align	4
	.sectionentsize	8
	.align		4
        /*0000*/ 	.word	0x00000000
	.align		4
        /*0004*/ 	.word	0xffffffff
	.align		4
        /*0008*/ 	.word	0x00000000
	.align		4
        /*000c*/ 	.word	0xfffffffe
	.align		4
        /*0010*/ 	.word	0x00000000
	.align		4
        /*0014*/ 	.word	0xfffffffd
	.align		4
        /*0018*/ 	.word	0x00000000
	.align		4
        /*001c*/ 	.word	0xfffffffc


//--------------------- .nv.constant4             --------------------------
	.section	.nv.constant4,"a",@progbits
	.align	8
	.align		8
.nv.constant4:
        /*0000*/ 	.dword	_$_str
	.align		8
        /*0008*/ 	.dword	_$_str_$_2


//--------------------- .text.triton_poi_fused__native_batch_norm_legit_no_training_22 --------------------------
	.section	.text.triton_poi_fused__native_batch_norm_legit_no_training_22,"ax",@progbits
	.align	128
        .global         triton_poi_fused__native_batch_norm_legit_no_training_22
        .type           triton_poi_fused__native_batch_norm_legit_no_training_22,@function
        .size           triton_poi_fused__native_batch_norm_legit_no_training_22,(.L_x_1 - triton_poi_fused__native_batch_norm_legit_no_training_22)
        .other          triton_poi_fused__native_batch_norm_legit_no_training_22,@"STO_CUDA_ENTRY STV_DEFAULT"
triton_poi_fused__native_batch_norm_legit_no_training_22:
.text.triton_poi_fused__native_batch_norm_legit_no_training_22:
[----:B------:R-:W-:Y:S01]  /*0000*/  LDC R1, c[0x0][0x28] ;  /* 0x00000a00ff017b82 */ /* 0x000fe20000000800 */
[----:B------:R-:W1:Y:S07]  /*0010*/  S2R R0, SR_TID.X ;  /* 0x0000000000007919 */ /* 0x000e6e0000002100 */
[----:B------:R-:W2:Y:S01]  /*0020*/  LDC.64 R6, c[0x0][0x220] ;  /* 0x00008800ff067b82 */ /* 0x000ea20000000a00 */
[----:B------:R-:W-:Y:S01]  /*0030*/  ULDC.64 UR4, c[0x0][0x208] ;  /* 0x0000820000047ab9 */ /* 0x000fe20000000a00 */
[----:B------:R-:W3:Y:S06]  /*0040*/  S2R R3, SR_CTAID.X ;  /* 0x0000000000037919 */ /* 0x000eec0000002500 */
[----:B------:R-:W4:Y:S08]  /*0050*/  LDC.64 R4, c[0x0][0x218] ;  /* 0x00008600ff047b82 */ /* 0x000f300000000a00 */
[----:B------:R-:W5:Y:S08]  /*0060*/  LDC.64 R8, c[0x0][0x228] ;  /* 0x00008a00ff087b82 */ /* 0x000f700000000a00 */
[----:B------:R-:W5:Y:S01]  /*0070*/  LDC.64 R10, c[0x0][0x230] ;  /* 0x00008c00ff0a7b82 */ /* 0x000f620000000a00 */
[----:B-1----:R-:W-:-:S02]  /*0080*/  LOP3.LUT R0, R0, 0x7f, RZ, 0xc0, !PT ;  /* 0x0000007f00007812 */ /* 0x002fc400078ec0ff */
[----:B---3--:R-:W-:Y:S02]  /*0090*/  SHF.R.S32.HI R2, RZ, 0x18, R3 ;  /* 0x00000018ff027819 */ /* 0x008fe40000011403 */
[----:B------:R-:W-:Y:S02]  /*00a0*/  LEA R0, R3, R0, 0x7 ;  /* 0x0000000003007211 */ /* 0x000fe400078e38ff */
[----:B------:R-:W-:-:S04]  /*00b0*/  SGXT R3, R2, 0x1 ;  /* 0x000000010203781a */ /* 0x000fc80000000200 */
[----:B------:R-:W-:-:S04]  /*00c0*/  LEA.HI R3, R3, R0, RZ, 0x7 ;  /* 0x0000000003037211 */ /* 0x000fc800078f38ff */
[----:B------:R-:W-:-:S04]  /*00d0*/  LOP3.LUT R3, R3, 0xffffff80, RZ, 0xc0, !PT ;  /* 0xffffff8003037812 */ /* 0x000fc800078ec0ff */
[----:B------:R-:W-:Y:S02]  /*00e0*/  IADD3 R13, R0, -R3, RZ ;  /* 0x80000003000d7210 */ /* 0x000fe40007ffe0ff */
[----:B------:R-:W1:Y:S03]  /*00f0*/  LDC.64 R2, c[0x0][0x210] ;  /* 0x00008400ff027b82 */ /* 0x000e660000000a00 */
[----:B--2---:R-:W-:-:S06]  /*0100*/  IMAD.WIDE R6, R13, 0x4, R6 ;  /* 0x000000040d067825 */ /* 0x004fcc00078e0206 */
[----:B------:R-:W2:Y:S01]  /*0110*/  LDG.E.EL R6, desc[UR4][R6.64] ;  /* 0x0000000406067981 */ /* 0x000ea2000c2e1900 */
[----:B----4-:R-:W-:-:S04]  /*0120*/  IMAD.WIDE R4, R13, 0x4, R4 ;  /* 0x000000040d047825 */ /* 0x010fc800078e0204 */
[C---:B-----5:R-:W-:Y:S02]  /*0130*/  IMAD.WIDE R8, R13.reuse, 0x4, R8 ;  /* 0x000000040d087825 */ /* 0x060fe400078e0208 */
[----:B------:R3:W4:Y:S02]  /*0140*/  LDG.E.EL R5, desc[UR4][R4.64] ;  /* 0x0000000404057981 */ /* 0x000724000c2e1900 */
[----:B0-----:R-:W-:Y:S02]  /*0150*/  IMAD.WIDE R10, R13, 0x4, R10 ;  /* 0x000000040d0a7825 */ /* 0x001fe400078e020a */
[----:B------:R-:W5:Y:S02]  /*0160*/  LDG.E.EL R8, desc[UR4][R8.64] ;  /* 0x0000000408087981 */ /* 0x000f64000c2e1900 */
[C---:B-1----:R-:W-:Y:S02]  /*0170*/  IMAD.WIDE R2, R0.reuse, 0x4, R2 ;  /* 0x0000000400027825 */ /* 0x042fe400078e0202 */
[----:B------:R-:W5:Y:S04]  /*0180*/  LDG.E.EL R11, desc[UR4][R10.64] ;  /* 0x000000040a0b7981 */ /* 0x000f68000c2e1900 */
[----:B------:R0:W4:Y:S01]  /*0190*/  LDG.E R12, desc[UR4][R2.64] ;  /* 0x00000004020c7981 */ /* 0x000122000c1e1900 */
[----:B---3--:R-:W-:Y:S01]  /*01a0*/  HFMA2.MMA R4, -RZ, RZ, 1.625, 0 ;  /* 0x3e800000ff047435 */ /* 0x008fe200000001ff */
[----:B0-----:R-:W0:Y:S02]  /*01b0*/  LDC.64 R2, c[0x0][0x238] ;  /* 0x00008e00ff027b82 */ /* 0x001e240000000a00 */
[----:B0-----:R-:W-:-:S04]  /*01c0*/  IMAD.WIDE R2, R0, 0x4, R2 ;  /* 0x0000000400027825 */ /* 0x001fc800078e0202 */
[----:B--2---:R-:W-:-:S04]  /*01d0*/  FADD R6, R6, 0.0010000000474974513054 ;  /* 0x3a83126f06067421 */ /* 0x004fc80000000000 */
[----:B------:R-:W0:Y:S02]  /*01e0*/  MUFU.SQRT R7, R6 ;  /* 0x0000000600077308 */ /* 0x000e240000002000 */
[C---:B0-----:R-:W-:Y:S02]  /*01f0*/  FSETP.GT.AND P0, PT, R7.reuse, 8.50705917302346158658e+37, PT ;  /* 0x7e8000000700780b */ /* 0x041fe40003f04000 */
[----:B------:R-:W-:-:S11]  /*0200*/  FSETP.GEU.AND P1, PT, R7, 1.175494350822287508e-38, PT ;  /* 0x008000000700780b */ /* 0x000fd60003f2e000 */
[----:B------:R-:W-:-:S04]  /*0210*/  @P0 FMUL R7, R7, 0.25 ;  /* 0x3e80000007070820 */ /* 0x000fc80000400000 */
[----:B------:R-:W-:-:S06]  /*0220*/  @!P1 FMUL R7, R7, 16777216 ;  /* 0x4b80000007079820 */ /* 0x000fcc0000400000 */
[----:B------:R-:W0:Y:S01]  /*0230*/  MUFU.RCP R7, R7 ;  /* 0x0000000700077308 */ /* 0x000e220000001000 */
[----:B------:R-:W-:Y:S01]  /*0240*/  FSEL R4, R4, 1, P0 ;  /* 0x3f80000004047808 */ /* 0x000fe20000000000 */
[----:B----4-:R-:W-:-:S04]  /*0250*/  FADD R5, R12, -R5 ;  /* 0x800000050c057221 */ /* 0x010fc80000000000 */
[----:B------:R-:W-:-:S04]  /*0260*/  @!P1 FMUL R4, R4, 16777216 ;  /* 0x4b80000004049820 */ /* 0x000fc80000400000 */
[----:B0-----:R-:W-:-:S04]  /*0270*/  FMUL R4, R7, R4 ;  /* 0x0000000407047220 */ /* 0x001fc80000400000 */
[----:B------:R-:W-:-:S04]  /*0280*/  FMUL R4, R5, R4 ;  /* 0x0000000405047220 */ /* 0x000fc80000400000 */
[----:B-----5:R-:W-:-:S05]  /*0290*/  FFMA R11, R8, R4, R11 ;  /* 0x00000004080b7223 */ /* 0x020fca000000000b */
[----:B------:R-:W-:Y:S01]  /*02a0*/  STG.E desc[UR4][R2.64], R11 ;  /* 0x0000000b02007986 */ /* 0x000fe2000c101904 */
[----:B------:R-:W-:Y:S05]  /*02b0*/  EXIT ;  /* 0x000000000000794d */ /* 0x000fea0003800000 */
.L_x_0:
[----:B------:R-:W-:-:S00]  /*02c0*/  BRA `(.L_x_0) ;  /* 0xfffffffc00fc7947 */ /* 0x000fc0000383ffff */
[----:B------:R-:W-:-:S00]  /*02d0*/  NOP ;  /* 0x0000000000007918 */ /* 0x000fc00000000000 */
        /* <DEDUP_REMOVED lines=10> */
.L_x_1:


//--------------------- .nv.global.init           --------------------------
	.section	.nv.global.init,"aw",@progbits
.nv.global.init:
	.type		_$_str,@object
	.size		_$_str,(_$_str_$_2 - _$_str)
_$_str:
        /*0000*/ 	.byte	0x5f, 0x5f, 0x43, 0x55, 0x44, 0x41, 0x5f, 0x46, 0x54, 0x5a, 0x00
	.type		_$_str_$_2,@object
	.size		_$_str_$_2,(.L_1 - _$_str_$_2)
_$_str_$_2:
        /*000b*/ 	.byte	0x5f, 0x5f, 0x43, 0x55, 0x44, 0x41, 0x5f, 0x50, 0x52, 0x45, 0x43, 0x5f, 0x53, 0x51, 0x52, 0x54
        /*001b*/ 	.byte	0x00
.L_1:


//--------------------- .nv.constant0.triton_poi_fused__native_batch_norm_legit_no_training_22 --------------------------
	.section	.nv.constant0.triton_poi_fused__native_batch_norm_legit_no_training_22,"a",@progbits
	.sectionflags	@""
	.align	4
.nv.constant0.triton_poi_fused__native_batch_norm_legit_no_training_22:
	.zero		580
